	.headerflags	@"EF_CUDA_TEXMODE_UNIFIED EF_CUDA_64BIT_ADDRESS EF_CUDA_ACCELERATORS EF_CUDA_SM90 EF_CUDA_VIRTUAL_SM(EF_CUDA_SM90)"
	.elftype	@"ET_EXEC"


//--------------------- .nv.info                  --------------------------
	.section	.nv.info,"",@"SHT_CUDA_INFO"
	.align	4


	//----- nvinfo : EIATTR_REGCOUNT
	.align		4
        /*0000*/ 	.byte	0x04, 0x2f
        /*0002*/ 	.short	(.L_1 - .L_0)
	.align		4
.L_0:
        /*0004*/ 	.word	index@(triton_poi_fused_add_4)
        /*0008*/ 	.word	0x0000000e


	//----- nvinfo : EIATTR_MIN_STACK_SIZE
	.align		4
.L_1:
        /*000c*/ 	.byte	0x04, 0x12
        /*000e*/ 	.short	(.L_3 - .L_2)
	.align		4
.L_2:
        /*0010*/ 	.word	index@(triton_poi_fused_add_4)
        /*0014*/ 	.word	0x00000000


	//----- nvinfo : EIATTR_FRAME_SIZE
	.align		4
.L_3:
        /*0018*/ 	.byte	0x04, 0x11
        /*001a*/ 	.short	(.L_5 - .L_4)
	.align		4
.L_4:
        /*001c*/ 	.word	index@(triton_poi_fused_add_4)
        /*0020*/ 	.word	0x00000000


	//----- nvinfo : EIATTR_MIN_STACK_SIZE
	.align		4
.L_5:
        /*0024*/ 	.byte	0x04, 0x12
        /*0026*/ 	.short	(.L_7 - .L_6)
	.align		4
.L_6:
        /*0028*/ 	.word	index@(triton_poi_fused_add_4)
        /*002c*/ 	.word	0x00000000
.L_7:


//--------------------- .nv.info.triton_poi_fused_add_4 --------------------------
	.section	.nv.info.triton_poi_fused_add_4,"",@"SHT_CUDA_INFO"
	.sectionflags	@""
	.align	4


	//----- nvinfo : EIATTR_CUDA_API_VERSION
	.align		4
        /*0000*/ 	.byte	0x04, 0x37
        /*0002*/ 	.short	(.L_9 - .L_8)
.L_8:
        /*0004*/ 	.word	0x0000007c


	//----- nvinfo : EIATTR_KPARAM_INFO
	.align		4
.L_9:
        /*0008*/ 	.byte	0x04, 0x17
        /*000a*/ 	.short	(.L_11 - .L_10)
.L_10:
        /*000c*/ 	.word	0x00000000
        /*0010*/ 	.short	0x0003
        /*0012*/ 	.short	0x0018
        /*0014*/ 	.byte	0x00, 0xf0, 0x11, 0x00


	//----- nvinfo : EIATTR_KPARAM_INFO
	.align		4
.L_11:
        /*0018*/ 	.byte	0x04, 0x17
        /*001a*/ 	.short	(.L_13 - .L_12)
.L_12:
        /*001c*/ 	.word	0x00000000
        /*0020*/ 	.short	0x0002
        /*0022*/ 	.short	0x0010
        /*0024*/ 	.byte	0x00, 0xf4, 0x21, 0x00


	//----- nvinfo : EIATTR_KPARAM_INFO
	.align		4
.L_13:
        /*0028*/ 	.byte	0x04, 0x17
        /*002a*/ 	.short	(.L_15 - .L_14)
.L_14:
        /*002c*/ 	.word	0x00000000
        /*0030*/ 	.short	0x0001
        /*0032*/ 	.short	0x0008
        /*0034*/ 	.byte	0x00, 0xf4, 0x21, 0x00


	//----- nvinfo : EIATTR_KPARAM_INFO
	.align		4
.L_15:
        /*0038*/ 	.byte	0x04, 0x17
        /*003a*/ 	.short	(.L_17 - .L_16)
.L_16:
        /*003c*/ 	.word	0x00000000
        /*0040*/ 	.short	0x0000
        /*0042*/ 	.short	0x0000
        /*0044*/ 	.byte	0x00, 0xf4, 0x21, 0x00


	//----- nvinfo : EIATTR_SPARSE_MMA_MASK
	.align		4
.L_17:
        /*0048*/ 	.byte	0x03, 0x50
        /*004a*/ 	.short	0x0000


	//----- nvinfo : EIATTR_MAXREG_COUNT
	.align		4
        /*004c*/ 	.byte	0x03, 0x1b
        /*004e*/ 	.short	0x00ff


	//----- nvinfo : EIATTR_EXIT_INSTR_OFFSETS
	.align		4
        /*0050*/ 	.byte	0x04, 0x1c
        /*0052*/ 	.short	(.L_19 - .L_18)


	//   ....[0]....
.L_18:
        /*0054*/ 	.word	0x000001a0


	//   ....[1]....
        /*0058*/ 	.word	0x000001c0


	//----- nvinfo : EIATTR_REQNTID
	.align		4
.L_19:
        /*005c*/ 	.byte	0x04, 0x10
        /*005e*/ 	.short	(.L_21 - .L_20)
.L_20:
        /*0060*/ 	.word	0x00000080
        /*0064*/ 	.word	0x00000001
        /*0068*/ 	.word	0x00000001


	//----- nvinfo : EIATTR_CBANK_PARAM_SIZE
	.align		4
.L_21:
        /*006c*/ 	.byte	0x03, 0x19
        /*006e*/ 	.short	0x001c


	//----- nvinfo : EIATTR_PARAM_CBANK
	.align		4
        /*0070*/ 	.byte	0x04, 0x0a
        /*0072*/ 	.short	(.L_23 - .L_22)
	.align		4
.L_22:
        /*0074*/ 	.word	index@(.nv.constant0.triton_poi_fused_add_4)
        /*0078*/ 	.short	0x0210
        /*007a*/ 	.short	0x001c


	//----- nvinfo : EIATTR_SW_WAR
	.align		4
.L_23:
        /*007c*/ 	.byte	0x04, 0x36
        /*007e*/ 	.short	(.L_25 - .L_24)
.L_24:
        /*0080*/ 	.word	0x00000008
.L_25:


//--------------------- .nv.callgraph             --------------------------
	.section	.nv.callgraph,"",@"SHT_CUDA_CALLGRAPH"
	.align	4
	.sectionentsize	8
	.align		4
        /*0000*/ 	.word	0x00000000
	.align		4
        /*0004*/ 	.word	0xffffffff
	.align		4
        /*0008*/ 	.word	0x00000000
	.align		4
        /*000c*/ 	.word	0xfffffffe
	.align		4
        /*0010*/ 	.word	0x00000000
	.align		4
        /*0014*/ 	.word	0xfffffffd
	.align		4
        /*0018*/ 	.word	0x00000000
	.align		4
        /*001c*/ 	.word	0xfffffffc


//--------------------- .text.triton_poi_fused_add_4 --------------------------
	.section	.text.triton_poi_fused_add_4,"ax",@progbits
	.align	128
        .global         triton_poi_fused_add_4
        .type           triton_poi_fused_add_4,@function
        .size           triton_poi_fused_add_4,(.L_x_1 - triton_poi_fused_add_4)
        .other          triton_poi_fused_add_4,@"STO_CUDA_ENTRY STV_DEFAULT"
triton_poi_fused_add_4:
.text.triton_poi_fused_add_4:
[----:B------:R-:W0:Y:S02]  /*0000*/  LDC R1, c[0x0][0x28] ;  /* 0x00000a00ff017b82 */ /* 0x000e240000000800 */
[----:B------:R-:W1:Y:S01]  /*0010*/  S2R R0, SR_TID.X ;  /* 0x0000000000007919 */ /* 0x000e620000002100 */
[----:B------:R-:W2:Y:S01]  /*0020*/  LDC.64 R6, c[0x0][0x220] ;  /* 0x00008800ff067b82 */ /* 0x000ea20000000a00 */
[----:B------:R-:W-:Y:S01]  /*0030*/  ULDC.64 UR4, c[0x0][0x208] ;  /* 0x0000820000047ab9 */ /* 0x000fe20000000a00 */
[----:B------:R-:W3:Y:S06]  /*0040*/  S2R R9, SR_CTAID.X ;  /* 0x0000000000097919 */ /* 0x000eec0000002500 */
[----:B------:R-:W4:Y:S08]  /*0050*/  LDC.64 R4, c[0x0][0x218] ;  /* 0x00008600ff047b82 */ /* 0x000f300000000a00 */
[----:B------:R-:W5:Y:S01]  /*0060*/  LDC.64 R2, c[0x0][0x210] ;  /* 0x00008400ff027b82 */ /* 0x000f620000000a00 */
[----:B-1----:R-:W-:-:S02]  /*0070*/  LOP3.LUT R0, R0, 0x7f, RZ, 0xc0, !PT ;  /* 0x0000007f00007812 */ /* 0x002fc400078ec0ff */
[----:B---3--:R-:W-:-:S03]  /*0080*/  SHF.R.S32.HI R8, RZ, 0x18, R9 ;  /* 0x00000018ff087819 */ /* 0x008fc60000011409 */
[----:B------:R-:W-:Y:S01]  /*0090*/  IMAD R9, R9, 0x80, R0 ;  /* 0x0000008009097824 */ /* 0x000fe200078e0200 */
[----:B------:R-:W-:Y:S01]  /*00a0*/  SGXT R0, R8, 0x1 ;  /* 0x000000010800781a */ /* 0x000fe20000000200 */
[----:B------:R-:W-:-:S03]  /*00b0*/  HFMA2.MMA R8, -RZ, RZ, 0, 0 ;  /* 0x00000000ff087435 */ /* 0x000fc600000001ff */
[C---:B------:R-:W-:Y:S01]  /*00c0*/  ISETP.GE.AND P0, PT, R9.reuse, 0x100, PT ;  /* 0x000001000900780c */ /* 0x040fe20003f06270 */
[----:B----4-:R-:W-:Y:S01]  /*00d0*/  IMAD.WIDE R4, R9, 0x4, R4 ;  /* 0x0000000409047825 */ /* 0x010fe200078e0204 */
[----:B------:R-:W-:-:S04]  /*00e0*/  LEA.HI R0, R0, R9, RZ, 0x2 ;  /* 0x0000000900007211 */ /* 0x000fc800078f10ff */
[----:B------:R-:W-:-:S04]  /*00f0*/  LOP3.LUT R0, R0, 0xfffffffc, RZ, 0xc0, !PT ;  /* 0xfffffffc00007812 */ /* 0x000fc800078ec0ff */
[----:B------:R-:W-:Y:S01]  /*0100*/  IADD3 R11, R9, -R0, RZ ;  /* 0x80000000090b7210 */ /* 0x000fe20007ffe0ff */
[----:B-----5:R-:W-:Y:S02]  /*0110*/  IMAD.WIDE R2, R9, 0x4, R2 ;  /* 0x0000000409027825 */ /* 0x020fe400078e0202 */
[----:B------:R-:W3:Y:S02]  /*0120*/  @!P0 LDG.E R8, desc[UR4][R4.64] ;  /* 0x0000000404088981 */ /* 0x000ee4000c1e1900 */
[----:B--2---:R-:W-:-:S04]  /*0130*/  IMAD.WIDE R6, R11, 0x4, R6 ;  /* 0x000000040b067825 */ /* 0x004fc800078e0206 */
[----:B------:R-:W-:Y:S02]  /*0140*/  IMAD.MOV.U32 R11, RZ, RZ, RZ ;  /* 0x000000ffff0b7224 */ /* 0x000fe400078e00ff */
[----:B------:R-:W-:-:S04]  /*0150*/  IMAD.MOV.U32 R0, RZ, RZ, RZ ;  /* 0x000000ffff007224 */ /* 0x000fc800078e00ff */
[----:B------:R-:W3:Y:S04]  /*0160*/  @!P0 LDG.E.EL R11, desc[UR4][R6.64] ;  /* 0x00000004060b8981 */ /* 0x000ee8000c2e1900 */
[----:B------:R-:W2:Y:S01]  /*0170*/  @!P0 LDG.E R0, desc[UR4][R2.64] ;  /* 0x0000000402008981 */ /* 0x000ea2000c1e1900 */
[----:B---3--:R-:W-:-:S04]  /*0180*/  FADD R11, R11, R8 ;  /* 0x000000080b0b7221 */ /* 0x008fc80000000000 */
[----:B--2---:R-:W-:Y:S01]  /*0190*/  FADD R11, R11, R0 ;  /* 0x000000000b0b7221 */ /* 0x004fe20000000000 */
[----:B------:R-:W-:Y:S06]  /*01a0*/  @P0 EXIT ;  /* 0x000000000000094d */ /* 0x000fec0003800000 */
[----:B------:R-:W-:Y:S01]  /*01b0*/  STG.E desc[UR4][R2.64], R11 ;  /* 0x0000000b02007986 */ /* 0x000fe2000c101904 */
[----:B------:R-:W-:Y:S05]  /*01c0*/  EXIT ;  /* 0x000000000000794d */ /* 0x000fea0003800000 */
.L_x_0:
[----:B------:R-:W-:-:S00]  /*01d0*/  BRA `(.L_x_0) ;  /* 0xfffffffc00fc7947 */ /* 0x000fc0000383ffff */
[----:B------:R-:W-:-:S00]  /*01e0*/  NOP ;  /* 0x0000000000007918 */ /* 0x000fc00000000000 */
        /* <DEDUP_REMOVED lines=9> */
.L_x_1:


//--------------------- .nv.constant0.triton_poi_fused_add_4 --------------------------
	.section	.nv.constant0.triton_poi_fused_add_4,"a",@progbits
	.sectionflags	@""
	.align	4
.nv.constant0.triton_poi_fused_add_4:
	.zero		556
